	.headerflags	@"EF_CUDA_TEXMODE_UNIFIED EF_CUDA_64BIT_ADDRESS EF_CUDA_ACCELERATORS EF_CUDA_SM90 EF_CUDA_VIRTUAL_SM(EF_CUDA_SM90)"
	.elftype	@"ET_EXEC"


//--------------------- .nv.info                  --------------------------
	.section	.nv.info,"",@"SHT_CUDA_INFO"
	.align	4


	//----- nvinfo : EIATTR_REGCOUNT
	.align		4
        /*0000*/ 	.byte	0x04, 0x2f
        /*0002*/ 	.short	(.L_1 - .L_0)
	.align		4
.L_0:
        /*0004*/ 	.word	index@(triton_poi_fused_relu_threshold_backward_6)
        /*0008*/ 	.word	0x0000000e


	//----- nvinfo : EIATTR_MIN_STACK_SIZE
	.align		4
.L_1:
        /*000c*/ 	.byte	0x04, 0x12
        /*000e*/ 	.short	(.L_3 - .L_2)
	.align		4
.L_2:
        /*0010*/ 	.word	index@(triton_poi_fused_relu_threshold_backward_6)
        /*0014*/ 	.word	0x00000000


	//----- nvinfo : EIATTR_FRAME_SIZE
	.align		4
.L_3:
        /*0018*/ 	.byte	0x04, 0x11
        /*001a*/ 	.short	(.L_5 - .L_4)
	.align		4
.L_4:
        /*001c*/ 	.word	index@(triton_poi_fused_relu_threshold_backward_6)
        /*0020*/ 	.word	0x00000000


	//----- nvinfo : EIATTR_MIN_STACK_SIZE
	.align		4
.L_5:
        /*0024*/ 	.byte	0x04, 0x12
        /*0026*/ 	.short	(.L_7 - .L_6)
	.align		4
.L_6:
        /*0028*/ 	.word	index@(triton_poi_fused_relu_threshold_backward_6)
        /*002c*/ 	.word	0x00000000
.L_7:


//--------------------- .nv.info.triton_poi_fused_relu_threshold_backward_6 --------------------------
	.section	.nv.info.triton_poi_fused_relu_threshold_backward_6,"",@"SHT_CUDA_INFO"
	.sectionflags	@""
	.align	4


	//----- nvinfo : EIATTR_CUDA_API_VERSION
	.align		4
        /*0000*/ 	.byte	0x04, 0x37
        /*0002*/ 	.short	(.L_9 - .L_8)
.L_8:
        /*0004*/ 	.word	0x0000007c


	//----- nvinfo : EIATTR_KPARAM_INFO
	.align		4
.L_9:
        /*0008*/ 	.byte	0x04, 0x17
        /*000a*/ 	.short	(.L_11 - .L_10)
.L_10:
        /*000c*/ 	.word	0x00000000
        /*0010*/ 	.short	0x0003
        /*0012*/ 	.short	0x0018
        /*0014*/ 	.byte	0x00, 0xf0, 0x11, 0x00


	//----- nvinfo : EIATTR_KPARAM_INFO
	.align		4
.L_11:
        /*0018*/ 	.byte	0x04, 0x17
        /*001a*/ 	.short	(.L_13 - .L_12)
.L_12:
        /*001c*/ 	.word	0x00000000
        /*0020*/ 	.short	0x0002
        /*0022*/ 	.short	0x0010
        /*0024*/ 	.byte	0x00, 0xf4, 0x21, 0x00


	//----- nvinfo : EIATTR_KPARAM_INFO
	.align		4
.L_13:
        /*0028*/ 	.byte	0x04, 0x17
        /*002a*/ 	.short	(.L_15 - .L_14)
.L_14:
        /*002c*/ 	.word	0x00000000
        /*0030*/ 	.short	0x0001
        /*0032*/ 	.short	0x0008
        /*0034*/ 	.byte	0x00, 0xf4, 0x21, 0x00


	//----- nvinfo : EIATTR_KPARAM_INFO
	.align		4
.L_15:
        /*0038*/ 	.byte	0x04, 0x17
        /*003a*/ 	.short	(.L_17 - .L_16)
.L_16:
        /*003c*/ 	.word	0x00000000
        /*0040*/ 	.short	0x0000
        /*0042*/ 	.short	0x0000
        /*0044*/ 	.byte	0x00, 0xf4, 0x21, 0x00


	//----- nvinfo : EIATTR_SPARSE_MMA_MASK
	.align		4
.L_17:
        /*0048*/ 	.byte	0x03, 0x50
        /*004a*/ 	.short	0x0000


	//----- nvinfo : EIATTR_MAXREG_COUNT
	.align		4
        /*004c*/ 	.byte	0x03, 0x1b
        /*004e*/ 	.short	0x00ff


	//----- nvinfo : EIATTR_EXIT_INSTR_OFFSETS
	.align		4
        /*0050*/ 	.byte	0x04, 0x1c
        /*0052*/ 	.short	(.L_19 - .L_18)


	//   ....[0]....
.L_18:
        /*0054*/ 	.word	0x00000240


	//   ....[1]....
        /*0058*/ 	.word	0x00000260


	//----- nvinfo : EIATTR_REQNTID
	.align		4
.L_19:
        /*005c*/ 	.byte	0x04, 0x10
        /*005e*/ 	.short	(.L_21 - .L_20)
.L_20:
        /*0060*/ 	.word	0x00000020
        /*0064*/ 	.word	0x00000001
        /*0068*/ 	.word	0x00000001


	//----- nvinfo : EIATTR_CBANK_PARAM_SIZE
	.align		4
.L_21:
        /*006c*/ 	.byte	0x03, 0x19
        /*006e*/ 	.short	0x001c


	//----- nvinfo : EIATTR_PARAM_CBANK
	.align		4
        /*0070*/ 	.byte	0x04, 0x0a
        /*0072*/ 	.short	(.L_23 - .L_22)
	.align		4
.L_22:
        /*0074*/ 	.word	index@(.nv.constant0.triton_poi_fused_relu_threshold_backward_6)
        /*0078*/ 	.short	0x0210
        /*007a*/ 	.short	0x001c


	//----- nvinfo : EIATTR_SW_WAR
	.align		4
.L_23:
        /*007c*/ 	.byte	0x04, 0x36
        /*007e*/ 	.short	(.L_25 - .L_24)
.L_24:
        /*0080*/ 	.word	0x00000008
.L_25:


//--------------------- .nv.callgraph             --------------------------
	.section	.nv.callgraph,"",@"SHT_CUDA_CALLGRAPH"
	.align	4
	.sectionentsize	8
	.align		4
        /*0000*/ 	.word	0x00000000
	.align		4
        /*0004*/ 	.word	0xffffffff
	.align		4
        /*0008*/ 	.word	0x00000000
	.align		4
        /*000c*/ 	.word	0xfffffffe
	.align		4
        /*0010*/ 	.word	0x00000000
	.align		4
        /*0014*/ 	.word	0xfffffffd
	.align		4
        /*0018*/ 	.word	0x00000000
	.align		4
        /*001c*/ 	.word	0xfffffffc


//--------------------- .text.triton_poi_fused_relu_threshold_backward_6 --------------------------
	.section	.text.triton_poi_fused_relu_threshold_backward_6,"ax",@progbits
	.align	128
        .global         triton_poi_fused_relu_threshold_backward_6
        .type           triton_poi_fused_relu_threshold_backward_6,@function
        .size           triton_poi_fused_relu_threshold_backward_6,(.L_x_1 - triton_poi_fused_relu_threshold_backward_6)
        .other          triton_poi_fused_relu_threshold_backward_6,@"STO_CUDA_ENTRY STV_DEFAULT"
triton_poi_fused_relu_threshold_backward_6:
.text.triton_poi_fused_relu_threshold_backward_6:
[----:B------:R-:W0:Y:S02]  /*0000*/  LDC R1, c[0x0][0x28] ;  /* 0x00000a00ff017b82 */ /* 0x000e240000000800 */
[----:B------:R-:W1:Y:S01]  /*0010*/  S2R R0, SR_TID.X ;  /* 0x0000000000007919 */ /* 0x000e620000002100 */
[----:B------:R-:W2:Y:S01]  /*0020*/  LDC.64 R4, c[0x0][0x218] ;  /* 0x00008600ff047b82 */ /* 0x000ea20000000a00 */
[----:B------:R-:W-:Y:S01]  /*0030*/  CS2R R10, SRZ ;  /* 0x00000000000a7805 */ /* 0x000fe2000001ff00 */
[----:B------:R-:W-:Y:S01]  /*0040*/  ULDC.64 UR4, c[0x0][0x208] ;  /* 0x0000820000047ab9 */ /* 0x000fe20000000a00 */
[----:B------:R-:W3:Y:S01]  /*0050*/  S2R R7, SR_CTAID.X ;  /* 0x0000000000077919 */ /* 0x000ee20000002500 */
[----:B------:R-:W-:-:S04]  /*0060*/  ULDC.64 UR6, c[0x0][0x220] ;  /* 0x0000880000067ab9 */ /* 0x000fc80000000a00 */
[----:B------:R-:W4:Y:S01]  /*0070*/  LDC.64 R2, c[0x0][0x210] ;  /* 0x00008400ff027b82 */ /* 0x000f220000000a00 */
[----:B-1----:R-:W-:Y:S01]  /*0080*/  IMAD.SHL.U32 R0, R0, 0x2, RZ ;  /* 0x0000000200007824 */ /* 0x002fe200078e00ff */
[----:B---3--:R-:W-:-:S04]  /*0090*/  SHF.R.S32.HI R6, RZ, 0x19, R7 ;  /* 0x00000019ff067819 */ /* 0x008fc80000011407 */
[----:B------:R-:W-:-:S05]  /*00a0*/  LOP3.LUT R0, R0, 0x3e, RZ, 0xc0, !PT ;  /* 0x0000003e00007812 */ /* 0x000fca00078ec0ff */
[----:B------:R-:W-:Y:S01]  /*00b0*/  IMAD R7, R7, 0x40, R0 ;  /* 0x0000004007077824 */ /* 0x000fe200078e0200 */
[----:B------:R-:W-:-:S03]  /*00c0*/  SGXT R0, R6, 0x1 ;  /* 0x000000010600781a */ /* 0x000fc60000000200 */
[C---:B----4-:R-:W-:Y:S01]  /*00d0*/  IMAD.WIDE R2, R7.reuse, 0x4, R2 ;  /* 0x0000000407027825 */ /* 0x050fe200078e0202 */
[----:B------:R-:W-:Y:S02]  /*00e0*/  LEA.HI R0, R0, R7, RZ, 0x2 ;  /* 0x0000000700007211 */ /* 0x000fe400078f10ff */
[----:B------:R-:W-:Y:S02]  /*00f0*/  ISETP.GE.AND P0, PT, R7, 0x40, PT ;  /* 0x000000400700780c */ /* 0x000fe40003f06270 */
[----:B------:R-:W-:-:S05]  /*0100*/  LOP3.LUT R0, R0, 0xfffffffc, RZ, 0xc0, !PT ;  /* 0xfffffffc00007812 */ /* 0x000fca00078ec0ff */
[----:B------:R-:W-:-:S04]  /*0110*/  IMAD.IADD R9, R7, 0x1, -R0 ;  /* 0x0000000107097824 */ /* 0x000fc800078e0a00 */
[----:B--2---:R-:W-:Y:S01]  /*0120*/  IMAD.WIDE R4, R9, 0x4, R4 ;  /* 0x0000000409047825 */ /* 0x004fe200078e0204 */
[----:B------:R-:W-:-:S04]  /*0130*/  CS2R R8, SRZ ;  /* 0x0000000000087805 */ /* 0x000fc8000001ff00 */
[----:B------:R-:W2:Y:S04]  /*0140*/  @!P0 LDG.E.EL.64 R10, desc[UR4][R4.64] ;  /* 0x00000004040a8981 */ /* 0x000ea8000c2e1b00 */
[----:B------:R-:W2:Y:S02]  /*0150*/  @!P0 LDG.E.64 R8, desc[UR4][R2.64] ;  /* 0x0000000402088981 */ /* 0x000ea4000c1e1b00 */
[----:B--2---:R-:W-:Y:S01]  /*0160*/  FSETP.GEU.AND P2, PT, R8, -R10, PT ;  /* 0x8000000a0800720b */ /* 0x004fe20003f4e000 */
[----:B------:R-:W-:Y:S01]  /*0170*/  FADD R8, R10, R8 ;  /* 0x000000080a087221 */ /* 0x000fe20000000000 */
[----:B------:R-:W-:Y:S01]  /*0180*/  FADD R0, R11, R9 ;  /* 0x000000090b007221 */ /* 0x000fe20000000000 */
[----:B------:R-:W-:-:S03]  /*0190*/  FSETP.GEU.AND P1, PT, R9, -R11, PT ;  /* 0x8000000b0900720b */ /* 0x000fc60003f2e000 */
[----:B------:R-:W-:Y:S02]  /*01a0*/  FSEL R8, R8, RZ, P2 ;  /* 0x000000ff08087208 */ /* 0x000fe40001000000 */
[----:B------:R-:W-:Y:S02]  /*01b0*/  FSEL R9, R0, RZ, P1 ;  /* 0x000000ff00097208 */ /* 0x000fe40000800000 */
[----:B------:R-:W-:Y:S02]  /*01c0*/  FSETP.GTU.AND P3, PT, R8, RZ, PT ;  /* 0x000000ff0800720b */ /* 0x000fe40003f6c000 */
[----:B------:R-:W-:Y:S02]  /*01d0*/  FSETP.GTU.AND P2, PT, R9, RZ, PT ;  /* 0x000000ff0900720b */ /* 0x000fe40003f4c000 */
[----:B------:R-:W-:Y:S02]  /*01e0*/  IADD3 R6, P1, R7, UR6, RZ ;  /* 0x0000000607067c10 */ /* 0x000fe4000ff3e0ff */
[----:B------:R-:W-:-:S02]  /*01f0*/  SEL R0, RZ, 0x1, P3 ;  /* 0x00000001ff007807 */ /* 0x000fc40001800000 */
[----:B------:R-:W-:Y:S01]  /*0200*/  SEL R5, RZ, 0x100, P2 ;  /* 0x00000100ff057807 */ /* 0x000fe20001000000 */
[----:B------:R1:W-:Y:S01]  /*0210*/  @!P0 STG.E.64 desc[UR4][R2.64], R8 ;  /* 0x0000000802008986 */ /* 0x0003e2000c101b04 */
[----:B------:R-:W-:-:S03]  /*0220*/  LEA.HI.X.SX32 R7, R7, UR7, 0x1, P1 ;  /* 0x0000000707077c11 */ /* 0x000fc600088f0eff */
[----:B------:R-:W-:Y:S01]  /*0230*/  IMAD.IADD R5, R0, 0x1, R5 ;  /* 0x0000000100057824 */ /* 0x000fe200078e0205 */
[----:B------:R-:W-:Y:S06]  /*0240*/  @P0 EXIT ;  /* 0x000000000000094d */ /* 0x000fec0003800000 */
[----:B------:R-:W-:Y:S01]  /*0250*/  STG.E.U16 desc[UR4][R6.64], R5 ;  /* 0x0000000506007986 */ /* 0x000fe2000c101504 */
[----:B------:R-:W-:Y:S05]  /*0260*/  EXIT ;  /* 0x000000000000794d */ /* 0x000fea0003800000 */
.L_x_0:
[----:B------:R-:W-:-:S00]  /*0270*/  BRA `(.L_x_0) ;  /* 0xfffffffc00fc7947 */ /* 0x000fc0000383ffff */
[----:B------:R-:W-:-:S00]  /*0280*/  NOP ;  /* 0x0000000000007918 */ /* 0x000fc00000000000 */
[----:B------:R-:W-:-:S00]  /*0290*/  NOP ;  /* 0x0000000000007918 */ /* 0x000fc00000000000 */
[----:B------:R-:W-:-:S00]  /*02a0*/  NOP ;  /* 0x0000000000007918 */ /* 0x000fc00000000000 */
[----:B------:R-:W-:-:S00]  /*02b0*/  NOP ;  /* 0x0000000000007918 */ /* 0x000fc00000000000 */
[----:B------:R-:W-:-:S00]  /*02c0*/  NOP ;  /* 0x0000000000007918 */ /* 0x000fc00000000000 */
[----:B------:R-:W-:-:S00]  /*02d0*/  NOP ;  /* 0x0000000000007918 */ /* 0x000fc00000000000 */
[----:B------:R-:W-:-:S00]  /*02e0*/  NOP ;  /* 0x0000000000007918 */ /* 0x000fc00000000000 */
[----:B------:R-:W-:-:S00]  /*02f0*/  NOP ;  /* 0x0000000000007918 */ /* 0x000fc00000000000 */
.L_x_1:


//--------------------- .nv.constant0.triton_poi_fused_relu_threshold_backward_6 --------------------------
	.section	.nv.constant0.triton_poi_fused_relu_threshold_backward_6,"a",@progbits
	.sectionflags	@""
	.align	4
.nv.constant0.triton_poi_fused_relu_threshold_backward_6:
	.zero		556
